//
// Generated by NVIDIA NVVM Compiler
//
// Compiler Build ID: CL-36424714
// Cuda compilation tools, release 13.0, V13.0.88
// Based on NVVM 20.0.0
//

.version 9.0
.target sm_100
.address_size 64

	// .globl	_Z10createTreePdS_S_S_S_S_Pi
.extern .func  (.param .b32 func_retval0) vprintf
(
	.param .b64 vprintf_param_0,
	.param .b64 vprintf_param_1
)
;
.const .align 8 .f64 G = 0d3DD2584C222C163E;
.const .align 8 .f64 THETA = 0d3FE0000000000000;
.global .align 4 .u32 ppointer;
.global .align 1 .b8 $str[13] = {112, 112, 111, 105, 110, 116, 101, 114, 58, 37, 100, 10};

.visible .entry _Z10createTreePdS_S_S_S_S_Pi(
	.param .u64 .ptr .align 1 _Z10createTreePdS_S_S_S_S_Pi_param_0,
	.param .u64 .ptr .align 1 _Z10createTreePdS_S_S_S_S_Pi_param_1,
	.param .u64 .ptr .align 1 _Z10createTreePdS_S_S_S_S_Pi_param_2,
	.param .u64 .ptr .align 1 _Z10createTreePdS_S_S_S_S_Pi_param_3,
	.param .u64 .ptr .align 1 _Z10createTreePdS_S_S_S_S_Pi_param_4,
	.param .u64 .ptr .align 1 _Z10createTreePdS_S_S_S_S_Pi_param_5,
	.param .u64 .ptr .align 1 _Z10createTreePdS_S_S_S_S_Pi_param_6
)
{
	.local .align 8 .b8 	__local_depot0[8];
	.reg .b64 	%SP;
	.reg .b64 	%SPL;
	.reg .b32 	%r<4>;
	.reg .b64 	%rd<5>;

	mov.u64 	%SPL, __local_depot0;
	cvta.local.u64 	%SP, %SPL;
	add.u64 	%rd1, %SP, 0;
	add.u64 	%rd2, %SPL, 0;
	ld.global.u32 	%r1, [ppointer];
	st.local.u32 	[%rd2], %r1;
	mov.u64 	%rd3, $str;
	cvta.global.u64 	%rd4, %rd3;
	{ // callseq 0, 0
	.param .b64 param0;
	st.param.b64 	[param0], %rd4;
	.param .b64 param1;
	st.param.b64 	[param1], %rd1;
	.param .b32 retval0;
	call.uni (retval0), 
	vprintf, 
	(
	param0, 
	param1
	);
	ld.param.b32 	%r2, [retval0];
	} // callseq 0
	ret;

}
	// .globl	_Z11setppointeri
.visible .entry _Z11setppointeri(
	.param .u32 _Z11setppointeri_param_0
)
{
	.reg .b32 	%r<2>;

	ld.param.u32 	%r1, [_Z11setppointeri_param_0];
	st.global.u32 	[ppointer], %r1;
	ret;

}


// ===== COMPILED SASS (sm_100) =====

	.target	sm_100

	.elftype	@"ET_EXEC"


//--------------------- .note.nv.tkinfo           --------------------------
	.section	.note.nv.tkinfo,"",@"SHT_NOTE"
	.sectionflags	@"SHF_NOTE_NV_TKINFO"
	.tkinfo
        /*0018*/ 	.word	0x00000002
        /*0030*/ 	.string	""
        /*0030*/ 	.string	"ptxas"
        /*0030*/ 	.string	"Cuda compilation tools, release 13.0, V13.0.88"
        /*0030*/ 	.string	"Build cuda_13.0.r13.0/compiler.36424714_0"
        /*0030*/ 	.string	"-arch sm_100 -m 64 "



//--------------------- .note.nv.cuinfo           --------------------------
	.section	.note.nv.cuinfo,"",@"SHT_NOTE"
	.sectionflags	@"SHF_NOTE_NV_CUINFO"
        /*0018*/ 	.short	0x0002
        /*001a*/ 	.short	0x0064
        /*001c*/ 	.short	0x0082
	.zero		2


//--------------------- .nv.info                  --------------------------
	.section	.nv.info,"",@"SHT_CUDA_INFO"
	.align	4


	//----- nvinfo : EIATTR_REGCOUNT
	.align		4
        /*0000*/ 	.byte	0x04, 0x2f
        /*0002*/ 	.short	(.L_5 - .L_4)
	.align		4
.L_4:
        /*0004*/ 	.word	index@(_Z10createTreePdS_S_S_S_S_Pi)
        /*0008*/ 	.word	0x00000018


	//----- nvinfo : EIATTR_FRAME_SIZE
	.align		4
.L_5:
        /*000c*/ 	.byte	0x04, 0x11
        /*000e*/ 	.short	(.L_7 - .L_6)
	.align		4
.L_6:
        /*0010*/ 	.word	index@(_Z10createTreePdS_S_S_S_S_Pi)
        /*0014*/ 	.word	0x00000008


	//----- nvinfo : EIATTR_REGCOUNT
	.align		4
.L_7:
        /*0018*/ 	.byte	0x04, 0x2f
        /*001a*/ 	.short	(.L_9 - .L_8)
	.align		4
.L_8:
        /*001c*/ 	.word	index@(_Z11setppointeri)
        /*0020*/ 	.word	0x00000008


	//----- nvinfo : EIATTR_FRAME_SIZE
	.align		4
.L_9:
        /*0024*/ 	.byte	0x04, 0x11
        /*0026*/ 	.short	(.L_11 - .L_10)
	.align		4
.L_10:
        /*0028*/ 	.word	index@(_Z11setppointeri)
        /*002c*/ 	.word	0x00000000


	//----- nvinfo : EIATTR_MIN_STACK_SIZE
	.align		4
.L_11:
        /*0030*/ 	.byte	0x04, 0x12
        /*0032*/ 	.short	(.L_13 - .L_12)
	.align		4
.L_12:
        /*0034*/ 	.word	index@(_Z11setppointeri)
        /*0038*/ 	.word	0x00000000


	//----- nvinfo : EIATTR_MIN_STACK_SIZE
	.align		4
.L_13:
        /*003c*/ 	.byte	0x04, 0x12
        /*003e*/ 	.short	(.L_15 - .L_14)
	.align		4
.L_14:
        /*0040*/ 	.word	index@(_Z10createTreePdS_S_S_S_S_Pi)
        /*0044*/ 	.word	0x00000008
.L_15:


//--------------------- .nv.compat                --------------------------
	.section	.nv.compat,"",@"SHT_CUDA_COMPAT_INFO"
	.align	4
        /*0000*/ 	.byte	0x02, 0x09, 0x00, 0x00, 0x02, 0x02, 0x01, 0x00, 0x02, 0x05, 0x05, 0x00, 0x03, 0x07, 0x01, 0x01
        /*0010*/ 	.byte	0x02, 0x03, 0x00, 0x00, 0x02, 0x06, 0x01, 0x00, 0x04, 0x0b, 0x08, 0x00, 0x09, 0x00, 0x00, 0x00
        /*0020*/ 	.byte	0x00, 0x00, 0x00, 0x00


//--------------------- .nv.info._Z11setppointeri --------------------------
	.section	.nv.info._Z11setppointeri,"",@"SHT_CUDA_INFO"
	.sectionflags	@""
	.align	4


	//----- nvinfo : EIATTR_CUDA_API_VERSION
	.align		4
        /*0000*/ 	.byte	0x04, 0x37
        /*0002*/ 	.short	(.L_17 - .L_16)
.L_16:
        /*0004*/ 	.word	0x00000082


	//----- nvinfo : EIATTR_KPARAM_INFO
	.align		4
.L_17:
        /*0008*/ 	.byte	0x04, 0x17
        /*000a*/ 	.short	(.L_19 - .L_18)
.L_18:
        /*000c*/ 	.word	0x00000000
        /*0010*/ 	.short	0x0000
        /*0012*/ 	.short	0x0000
        /*0014*/ 	.byte	0x00, 0xf0, 0x11, 0x00


	//----- nvinfo : EIATTR_SPARSE_MMA_MASK
	.align		4
.L_19:
        /*0018*/ 	.byte	0x03, 0x50
        /*001a*/ 	.short	0x0000


	//----- nvinfo : EIATTR_MAXREG_COUNT
	.align		4
        /*001c*/ 	.byte	0x03, 0x1b
        /*001e*/ 	.short	0x00ff


	//----- nvinfo : EIATTR_MERCURY_ISA_VERSION
	.align		4
        /*0020*/ 	.byte	0x03, 0x5f
        /*0022*/ 	.short	0x0101


	//----- nvinfo : EIATTR_VRC_CTA_INIT_COUNT
	.align		4
        /*0024*/ 	.byte	0x02, 0x4a
	.zero		1
	.zero		1


	//----- nvinfo : EIATTR_EXIT_INSTR_OFFSETS
	.align		4
        /*0028*/ 	.byte	0x04, 0x1c
        /*002a*/ 	.short	(.L_21 - .L_20)


	//   ....[0]....
.L_20:
        /*002c*/ 	.word	0x00000050


	//----- nvinfo : EIATTR_CBANK_PARAM_SIZE
	.align		4
.L_21:
        /*0030*/ 	.byte	0x03, 0x19
        /*0032*/ 	.short	0x0004


	//----- nvinfo : EIATTR_PARAM_CBANK
	.align		4
        /*0034*/ 	.byte	0x04, 0x0a
        /*0036*/ 	.short	(.L_23 - .L_22)
	.align		4
.L_22:
        /*0038*/ 	.word	index@(.nv.constant0._Z11setppointeri)
        /*003c*/ 	.short	0x0380
        /*003e*/ 	.short	0x0004


	//----- nvinfo : EIATTR_SW_WAR
	.align		4
.L_23:
        /*0040*/ 	.byte	0x04, 0x36
        /*0042*/ 	.short	(.L_25 - .L_24)
.L_24:
        /*0044*/ 	.word	0x00000008
.L_25:


//--------------------- .nv.info._Z10createTreePdS_S_S_S_S_Pi --------------------------
	.section	.nv.info._Z10createTreePdS_S_S_S_S_Pi,"",@"SHT_CUDA_INFO"
	.sectionflags	@""
	.align	4


	//----- nvinfo : EIATTR_CUDA_API_VERSION
	.align		4
        /*0000*/ 	.byte	0x04, 0x37
        /*0002*/ 	.short	(.L_27 - .L_26)
.L_26:
        /*0004*/ 	.word	0x00000082


	//----- nvinfo : EIATTR_KPARAM_INFO
	.align		4
.L_27:
        /*0008*/ 	.byte	0x04, 0x17
        /*000a*/ 	.short	(.L_29 - .L_28)
.L_28:
        /*000c*/ 	.word	0x00000000
        /*0010*/ 	.short	0x0006
        /*0012*/ 	.short	0x0030
        /*0014*/ 	.byte	0x00, 0xf5, 0x21, 0x00


	//----- nvinfo : EIATTR_KPARAM_INFO
	.align		4
.L_29:
        /*0018*/ 	.byte	0x04, 0x17
        /*001a*/ 	.short	(.L_31 - .L_30)
.L_30:
        /*001c*/ 	.word	0x00000000
        /*0020*/ 	.short	0x0005
        /*0022*/ 	.short	0x0028
        /*0024*/ 	.byte	0x00, 0xf5, 0x21, 0x00


	//----- nvinfo : EIATTR_KPARAM_INFO
	.align		4
.L_31:
        /*0028*/ 	.byte	0x04, 0x17
        /*002a*/ 	.short	(.L_33 - .L_32)
.L_32:
        /*002c*/ 	.word	0x00000000
        /*0030*/ 	.short	0x0004
        /*0032*/ 	.short	0x0020
        /*0034*/ 	.byte	0x00, 0xf5, 0x21, 0x00


	//----- nvinfo : EIATTR_KPARAM_INFO
	.align		4
.L_33:
        /*0038*/ 	.byte	0x04, 0x17
        /*003a*/ 	.short	(.L_35 - .L_34)
.L_34:
        /*003c*/ 	.word	0x00000000
        /*0040*/ 	.short	0x0003
        /*0042*/ 	.short	0x0018
        /*0044*/ 	.byte	0x00, 0xf5, 0x21, 0x00


	//----- nvinfo : EIATTR_KPARAM_INFO
	.align		4
.L_35:
        /*0048*/ 	.byte	0x04, 0x17
        /*004a*/ 	.short	(.L_37 - .L_36)
.L_36:
        /*004c*/ 	.word	0x00000000
        /*0050*/ 	.short	0x0002
        /*0052*/ 	.short	0x0010
        /*0054*/ 	.byte	0x00, 0xf5, 0x21, 0x00


	//----- nvinfo : EIATTR_KPARAM_INFO
	.align		4
.L_37:
        /*0058*/ 	.byte	0x04, 0x17
        /*005a*/ 	.short	(.L_39 - .L_38)
.L_38:
        /*005c*/ 	.word	0x00000000
        /*0060*/ 	.short	0x0001
        /*0062*/ 	.short	0x0008
        /*0064*/ 	.byte	0x00, 0xf5, 0x21, 0x00


	//----- nvinfo : EIATTR_KPARAM_INFO
	.align		4
.L_39:
        /*0068*/ 	.byte	0x04, 0x17
        /*006a*/ 	.short	(.L_41 - .L_40)
.L_40:
        /*006c*/ 	.word	0x00000000
        /*0070*/ 	.short	0x0000
        /*0072*/ 	.short	0x0000
        /*0074*/ 	.byte	0x00, 0xf5, 0x21, 0x00


	//----- nvinfo : EIATTR_SPARSE_MMA_MASK
	.align		4
.L_41:
        /*0078*/ 	.byte	0x03, 0x50
        /*007a*/ 	.short	0x0000


	//----- nvinfo : EIATTR_MAXREG_COUNT
	.align		4
        /*007c*/ 	.byte	0x03, 0x1b
        /*007e*/ 	.short	0x00ff


	//----- nvinfo : EIATTR_EXTERNS
	.align		4
        /*0080*/ 	.byte	0x04, 0x0f
        /*0082*/ 	.short	(.L_43 - .L_42)


	//   ....[0]....
	.align		4
.L_42:
        /*0084*/ 	.word	index@(vprintf)


	//----- nvinfo : EIATTR_MERCURY_ISA_VERSION
	.align		4
.L_43:
        /*0088*/ 	.byte	0x03, 0x5f
        /*008a*/ 	.short	0x0101


	//----- nvinfo : EIATTR_VRC_CTA_INIT_COUNT
	.align		4
        /*008c*/ 	.byte	0x02, 0x4a
	.zero		1
	.zero		1


	//----- nvinfo : EIATTR_SYSCALL_OFFSETS
	.align		4
        /*0090*/ 	.byte	0x04, 0x46
        /*0092*/ 	.short	(.L_45 - .L_44)


	//   ....[0]....
.L_44:
        /*0094*/ 	.word	0x00000100


	//----- nvinfo : EIATTR_EXIT_INSTR_OFFSETS
	.align		4
.L_45:
        /*0098*/ 	.byte	0x04, 0x1c
        /*009a*/ 	.short	(.L_47 - .L_46)


	//   ....[0]....
.L_46:
        /*009c*/ 	.word	0x00000110


	//----- nvinfo : EIATTR_CBANK_PARAM_SIZE
	.align		4
.L_47:
        /*00a0*/ 	.byte	0x03, 0x19
        /*00a2*/ 	.short	0x0038


	//----- nvinfo : EIATTR_PARAM_CBANK
	.align		4
        /*00a4*/ 	.byte	0x04, 0x0a
        /*00a6*/ 	.short	(.L_49 - .L_48)
	.align		4
.L_48:
        /*00a8*/ 	.word	index@(.nv.constant0._Z10createTreePdS_S_S_S_S_Pi)
        /*00ac*/ 	.short	0x0380
        /*00ae*/ 	.short	0x0038


	//----- nvinfo : EIATTR_SW_WAR
	.align		4
.L_49:
        /*00b0*/ 	.byte	0x04, 0x36
        /*00b2*/ 	.short	(.L_51 - .L_50)
.L_50:
        /*00b4*/ 	.word	0x00000008
.L_51:


//--------------------- .nv.callgraph             --------------------------
	.section	.nv.callgraph,"",@"SHT_CUDA_CALLGRAPH"
	.align	4
	.sectionentsize	8
	.align		4
        /*0000*/ 	.word	0x00000000
	.align		4
        /*0004*/ 	.word	0xffffffff
	.align		4
        /*0008*/ 	.word	index@(_Z10createTreePdS_S_S_S_S_Pi)
	.align		4
        /*000c*/ 	.word	index@(vprintf)
	.align		4
        /*0010*/ 	.word	0x00000000
	.align		4
        /*0014*/ 	.word	0xfffffffe
	.align		4
        /*0018*/ 	.word	0x00000000
	.align		4
        /*001c*/ 	.word	0xfffffffd
	.align		4
        /*0020*/ 	.word	0x00000000
	.align		4
        /*0024*/ 	.word	0xfffffffc


//--------------------- .nv.constant3             --------------------------
	.section	.nv.constant3,"a",@progbits
	.align	8
.nv.constant3:
	.type		G,@object
	.size		G,(THETA - G)
G:
        /*0000*/ 	.byte	0x3e, 0x16, 0x2c, 0x22, 0x4c, 0x58, 0xd2, 0x3d
	.type		THETA,@object
	.size		THETA,(.L_1 - THETA)
THETA:
        /*0008*/ 	.byte	0x00, 0x00, 0x00, 0x00, 0x00, 0x00, 0xe0, 0x3f
.L_1:


//--------------------- .nv.constant4             --------------------------
	.section	.nv.constant4,"a",@progbits
	.align	8
	.align		8
.nv.constant4:
        /*0000*/ 	.dword	ppointer
	.align		8
        /*0008*/ 	.dword	$str
	.align		8
        /*0010*/ 	.dword	vprintf


//--------------------- .text._Z11setppointeri    --------------------------
	.section	.text._Z11setppointeri,"ax",@progbits
	.align	128
        .global         _Z11setppointeri
        .type           _Z11setppointeri,@function
        .size           _Z11setppointeri,(.L_x_3 - _Z11setppointeri)
        .other          _Z11setppointeri,@"STO_CUDA_ENTRY STV_DEFAULT"
_Z11setppointeri:
.text._Z11setppointeri:
[----:B------:R-:W-:Y:S08]  /*0000*/  LDC R1, c[0x0][0x37c] ;  /* 0x0000df00ff017b82 */ /* 0x000ff00000000800 */
[----:B------:R-:W0:Y:S01]  /*0010*/  LDC R5, c[0x0][0x380] ;  /* 0x0000e000ff057b82 */ /* 0x000e220000000800 */
[----:B------:R-:W0:Y:S07]  /*0020*/  LDCU.64 UR4, c[0x0][0x358] ;  /* 0x00006b00ff0477ac */ /* 0x000e2e0008000a00 */
[----:B------:R-:W0:Y:S02]  /*0030*/  LDC.64 R2, c[0x4][RZ] ;  /* 0x01000000ff027b82 */ /* 0x000e240000000a00 */
[----:B0-----:R-:W-:Y:S01]  /*0040*/  STG.E desc[UR4][R2.64], R5 ;  /* 0x0000000502007986 */ /* 0x001fe2000c101904 */
[----:B------:R-:W-:Y:S05]  /*0050*/  EXIT ;  /* 0x000000000000794d */ /* 0x000fea0003800000 */
.L_x_0:
[----:B------:R-:W-:-:S00]  /*0060*/  BRA `(.L_x_0) ;  /* 0xfffffffc00fc7947 */ /* 0x000fc0000383ffff */
[----:B------:R-:W-:-:S00]  /*0070*/  NOP ;  /* 0x0000000000007918 */ /* 0x000fc00000000000 */
        /* <DEDUP_REMOVED lines=8> */
.L_x_3:


//--------------------- .text._Z10createTreePdS_S_S_S_S_Pi --------------------------
	.section	.text._Z10createTreePdS_S_S_S_S_Pi,"ax",@progbits
	.align	128
        .global         _Z10createTreePdS_S_S_S_S_Pi
        .type           _Z10createTreePdS_S_S_S_S_Pi,@function
        .size           _Z10createTreePdS_S_S_S_S_Pi,(.L_x_4 - _Z10createTreePdS_S_S_S_S_Pi)
        .other          _Z10createTreePdS_S_S_S_S_Pi,@"STO_CUDA_ENTRY STV_DEFAULT"
_Z10createTreePdS_S_S_S_S_Pi:
.text._Z10createTreePdS_S_S_S_S_Pi:
[----:B------:R-:W0:Y:S08]  /*0000*/  LDC R1, c[0x0][0x37c] ;  /* 0x0000df00ff017b82 */ /* 0x000e300000000800 */
[----:B------:R-:W1:Y:S01]  /*0010*/  LDC.64 R2, c[0x4][RZ] ;  /* 0x01000000ff027b82 */ /* 0x000e620000000a00 */
[----:B------:R-:W1:Y:S01]  /*0020*/  LDCU.64 UR4, c[0x0][0x358] ;  /* 0x00006b00ff0477ac */ /* 0x000e620008000a00 */
[----:B0-----:R-:W-:Y:S01]  /*0030*/  VIADD R1, R1, 0xfffffff8 ;  /* 0xfffffff801017836 */ /* 0x001fe20000000000 */
[----:B------:R-:W0:Y:S01]  /*0040*/  LDCU.64 UR6, c[0x4][0x8] ;  /* 0x01000100ff0677ac */ /* 0x000e220008000a00 */
[----:B-1----:R-:W2:Y:S01]  /*0050*/  LDG.E R2, desc[UR4][R2.64] ;  /* 0x0000000402027981 */ /* 0x002ea2000c1e1900 */
[----:B------:R-:W-:Y:S01]  /*0060*/  MOV R0, 0x10 ;  /* 0x0000001000007802 */ /* 0x000fe20000000f00 */
[----:B------:R-:W1:Y:S01]  /*0070*/  LDCU UR4, c[0x0][0x2f8] ;  /* 0x00005f00ff0477ac */ /* 0x000e620008000800 */
[----:B0-----:R-:W-:Y:S01]  /*0080*/  IMAD.U32 R4, RZ, RZ, UR6 ;  /* 0x00000006ff047e24 */ /* 0x001fe2000f8e00ff */
[----:B------:R-:W-:Y:S01]  /*0090*/  MOV R5, UR7 ;  /* 0x0000000700057c02 */ /* 0x000fe20008000f00 */
[----:B------:R0:W3:Y:S01]  /*00a0*/  LDC.64 R8, c[0x4][R0] ;  /* 0x0100000000087b82 */ /* 0x0000e20000000a00 */
[----:B------:R-:W4:Y:S01]  /*00b0*/  LDCU UR5, c[0x0][0x2fc] ;  /* 0x00005f80ff0577ac */ /* 0x000f220008000800 */
[----:B-1----:R-:W-:-:S05]  /*00c0*/  IADD3 R6, P0, PT, R1, UR4, RZ ;  /* 0x0000000401067c10 */ /* 0x002fca000ff1e0ff */
[----:B----4-:R-:W-:Y:S01]  /*00d0*/  IMAD.X R7, RZ, RZ, UR5, P0 ;  /* 0x00000005ff077e24 */ /* 0x010fe200080e06ff */
[----:B--23--:R0:W-:Y:S07]  /*00e0*/  STL [R1], R2 ;  /* 0x0000000201007387 */ /* 0x00c1ee0000100800 */
[----:B------:R-:W-:-:S07]  /*00f0*/  LEPC R20, `(.L_x_1) ;  /* 0x000000001014794e */ /* 0x000fce0000000000 */
[----:B0-----:R-:W-:Y:S05]  /*0100*/  CALL.ABS.NOINC R8 ;  /* 0x0000000008007343 */ /* 0x001fea0003c00000 */
.L_x_1:
[----:B------:R-:W-:Y:S05]  /*0110*/  EXIT ;  /* 0x000000000000794d */ /* 0x000fea0003800000 */
.L_x_2:
        /* <DEDUP_REMOVED lines=14> */
.L_x_4:


//--------------------- .nv.global.init           --------------------------
	.section	.nv.global.init,"aw",@progbits
.nv.global.init:
	.type		$str,@object
	.size		$str,(.L_3 - $str)
$str:
        /*0000*/ 	.byte	0x70, 0x70, 0x6f, 0x69, 0x6e, 0x74, 0x65, 0x72, 0x3a, 0x25, 0x64, 0x0a, 0x00
.L_3:


//--------------------- .nv.shared.reserved.0     --------------------------
	.section	.nv.shared.reserved.0,"aw",@nobits
	.weak		__nv_reservedSMEM_offset_0_alias
	.size		__nv_reservedSMEM_offset_0_alias, 0, 64
	.other		__nv_reservedSMEM_offset_0_alias,@"STO_CUDA_RESERVED_SHARED STV_DEFAULT"
__nv_reservedSMEM_offset_0_alias:
	.zero		0
	.zero		64


//--------------------- .nv.global                --------------------------
	.section	.nv.global,"aw",@nobits
	.align	4
.nv.global:
	.type		ppointer,@object
	.size		ppointer,(.L_2 - ppointer)
ppointer:
	.zero		4
.L_2:


//--------------------- .nv.constant0._Z11setppointeri --------------------------
	.section	.nv.constant0._Z11setppointeri,"a",@progbits
	.sectionflags	@""
	.align	4
.nv.constant0._Z11setppointeri:
	.zero		900


//--------------------- .nv.constant0._Z10createTreePdS_S_S_S_S_Pi --------------------------
	.section	.nv.constant0._Z10createTreePdS_S_S_S_S_Pi,"a",@progbits
	.sectionflags	@""
	.align	4
.nv.constant0._Z10createTreePdS_S_S_S_S_Pi:
	.zero		952


//--------------------- SYMBOLS --------------------------

	.type		.nv.reservedSmem.offset0,@object
	.size		.nv.reservedSmem.offset0,0x4
	.type		vprintf,@function
